//
// Generated by NVIDIA NVVM Compiler
//
// Compiler Build ID: CL-36424714
// Cuda compilation tools, release 13.0, V13.0.88
// Based on NVVM 20.0.0
//

.version 9.0
.target sm_100
.address_size 64

	// .globl	_Z20vectorAdditionKernelPfS_S_i

.visible .entry _Z20vectorAdditionKernelPfS_S_i(
	.param .u64 .ptr .align 1 _Z20vectorAdditionKernelPfS_S_i_param_0,
	.param .u64 .ptr .align 1 _Z20vectorAdditionKernelPfS_S_i_param_1,
	.param .u64 .ptr .align 1 _Z20vectorAdditionKernelPfS_S_i_param_2,
	.param .u32 _Z20vectorAdditionKernelPfS_S_i_param_3
)
{
	.reg .pred 	%p<2>;
	.reg .b32 	%r<6>;
	.reg .b32 	%f<4>;
	.reg .b64 	%rd<11>;

	ld.param.u64 	%rd1, [_Z20vectorAdditionKernelPfS_S_i_param_0];
	ld.param.u64 	%rd2, [_Z20vectorAdditionKernelPfS_S_i_param_1];
	ld.param.u64 	%rd3, [_Z20vectorAdditionKernelPfS_S_i_param_2];
	ld.param.u32 	%r2, [_Z20vectorAdditionKernelPfS_S_i_param_3];
	mov.u32 	%r3, %ctaid.x;
	mov.u32 	%r4, %ntid.x;
	mov.u32 	%r5, %tid.x;
	mad.lo.s32 	%r1, %r3, %r4, %r5;
	setp.ge.s32 	%p1, %r1, %r2;
	@%p1 bra 	$L__BB0_2;
	cvta.to.global.u64 	%rd4, %rd1;
	cvta.to.global.u64 	%rd5, %rd2;
	cvta.to.global.u64 	%rd6, %rd3;
	mul.wide.s32 	%rd7, %r1, 4;
	add.s64 	%rd8, %rd4, %rd7;
	ld.global.f32 	%f1, [%rd8];
	add.s64 	%rd9, %rd5, %rd7;
	ld.global.f32 	%f2, [%rd9];
	add.f32 	%f3, %f1, %f2;
	add.s64 	%rd10, %rd6, %rd7;
	st.global.f32 	[%rd10], %f3;
$L__BB0_2:
	ret;

}


// ===== COMPILED SASS (sm_100) =====

	.target	sm_100

	.elftype	@"ET_EXEC"


//--------------------- .note.nv.tkinfo           --------------------------
	.section	.note.nv.tkinfo,"",@"SHT_NOTE"
	.sectionflags	@"SHF_NOTE_NV_TKINFO"
	.tkinfo
        /*0018*/ 	.word	0x00000002
        /*0030*/ 	.string	""
        /*0030*/ 	.string	"ptxas"
        /*0030*/ 	.string	"Cuda compilation tools, release 13.0, V13.0.88"
        /*0030*/ 	.string	"Build cuda_13.0.r13.0/compiler.36424714_0"
        /*0030*/ 	.string	"-arch sm_100 -m 64 "



//--------------------- .note.nv.cuinfo           --------------------------
	.section	.note.nv.cuinfo,"",@"SHT_NOTE"
	.sectionflags	@"SHF_NOTE_NV_CUINFO"
        /*0018*/ 	.short	0x0002
        /*001a*/ 	.short	0x0064
        /*001c*/ 	.short	0x0082
	.zero		2


//--------------------- .nv.info                  --------------------------
	.section	.nv.info,"",@"SHT_CUDA_INFO"
	.align	4


	//----- nvinfo : EIATTR_REGCOUNT
	.align		4
        /*0000*/ 	.byte	0x04, 0x2f
        /*0002*/ 	.short	(.L_1 - .L_0)
	.align		4
.L_0:
        /*0004*/ 	.word	index@(_Z20vectorAdditionKernelPfS_S_i)
        /*0008*/ 	.word	0x0000000c


	//----- nvinfo : EIATTR_FRAME_SIZE
	.align		4
.L_1:
        /*000c*/ 	.byte	0x04, 0x11
        /*000e*/ 	.short	(.L_3 - .L_2)
	.align		4
.L_2:
        /*0010*/ 	.word	index@(_Z20vectorAdditionKernelPfS_S_i)
        /*0014*/ 	.word	0x00000000


	//----- nvinfo : EIATTR_MIN_STACK_SIZE
	.align		4
.L_3:
        /*0018*/ 	.byte	0x04, 0x12
        /*001a*/ 	.short	(.L_5 - .L_4)
	.align		4
.L_4:
        /*001c*/ 	.word	index@(_Z20vectorAdditionKernelPfS_S_i)
        /*0020*/ 	.word	0x00000000
.L_5:


//--------------------- .nv.compat                --------------------------
	.section	.nv.compat,"",@"SHT_CUDA_COMPAT_INFO"
	.align	4
        /*0000*/ 	.byte	0x02, 0x09, 0x00, 0x00, 0x02, 0x02, 0x01, 0x00, 0x02, 0x05, 0x05, 0x00, 0x03, 0x07, 0x01, 0x01
        /*0010*/ 	.byte	0x02, 0x03, 0x00, 0x00, 0x02, 0x06, 0x01, 0x00, 0x04, 0x0b, 0x08, 0x00, 0x09, 0x00, 0x00, 0x00
        /*0020*/ 	.byte	0x00, 0x00, 0x00, 0x00


//--------------------- .nv.info._Z20vectorAdditionKernelPfS_S_i --------------------------
	.section	.nv.info._Z20vectorAdditionKernelPfS_S_i,"",@"SHT_CUDA_INFO"
	.sectionflags	@""
	.align	4


	//----- nvinfo : EIATTR_CUDA_API_VERSION
	.align		4
        /*0000*/ 	.byte	0x04, 0x37
        /*0002*/ 	.short	(.L_7 - .L_6)
.L_6:
        /*0004*/ 	.word	0x00000082


	//----- nvinfo : EIATTR_KPARAM_INFO
	.align		4
.L_7:
        /*0008*/ 	.byte	0x04, 0x17
        /*000a*/ 	.short	(.L_9 - .L_8)
.L_8:
        /*000c*/ 	.word	0x00000000
        /*0010*/ 	.short	0x0003
        /*0012*/ 	.short	0x0018
        /*0014*/ 	.byte	0x00, 0xf0, 0x11, 0x00


	//----- nvinfo : EIATTR_KPARAM_INFO
	.align		4
.L_9:
        /*0018*/ 	.byte	0x04, 0x17
        /*001a*/ 	.short	(.L_11 - .L_10)
.L_10:
        /*001c*/ 	.word	0x00000000
        /*0020*/ 	.short	0x0002
        /*0022*/ 	.short	0x0010
        /*0024*/ 	.byte	0x00, 0xf5, 0x21, 0x00


	//----- nvinfo : EIATTR_KPARAM_INFO
	.align		4
.L_11:
        /*0028*/ 	.byte	0x04, 0x17
        /*002a*/ 	.short	(.L_13 - .L_12)
.L_12:
        /*002c*/ 	.word	0x00000000
        /*0030*/ 	.short	0x0001
        /*0032*/ 	.short	0x0008
        /*0034*/ 	.byte	0x00, 0xf5, 0x21, 0x00


	//----- nvinfo : EIATTR_KPARAM_INFO
	.align		4
.L_13:
        /*0038*/ 	.byte	0x04, 0x17
        /*003a*/ 	.short	(.L_15 - .L_14)
.L_14:
        /*003c*/ 	.word	0x00000000
        /*0040*/ 	.short	0x0000
        /*0042*/ 	.short	0x0000
        /*0044*/ 	.byte	0x00, 0xf5, 0x21, 0x00


	//----- nvinfo : EIATTR_SPARSE_MMA_MASK
	.align		4
.L_15:
        /*0048*/ 	.byte	0x03, 0x50
        /*004a*/ 	.short	0x0000


	//----- nvinfo : EIATTR_MAXREG_COUNT
	.align		4
        /*004c*/ 	.byte	0x03, 0x1b
        /*004e*/ 	.short	0x00ff


	//----- nvinfo : EIATTR_MERCURY_ISA_VERSION
	.align		4
        /*0050*/ 	.byte	0x03, 0x5f
        /*0052*/ 	.short	0x0101


	//----- nvinfo : EIATTR_VRC_CTA_INIT_COUNT
	.align		4
        /*0054*/ 	.byte	0x02, 0x4a
	.zero		1
	.zero		1


	//----- nvinfo : EIATTR_EXIT_INSTR_OFFSETS
	.align		4
        /*0058*/ 	.byte	0x04, 0x1c
        /*005a*/ 	.short	(.L_17 - .L_16)


	//   ....[0]....
.L_16:
        /*005c*/ 	.word	0x00000070


	//   ....[1]....
        /*0060*/ 	.word	0x00000130


	//----- nvinfo : EIATTR_CBANK_PARAM_SIZE
	.align		4
.L_17:
        /*0064*/ 	.byte	0x03, 0x19
        /*0066*/ 	.short	0x001c


	//----- nvinfo : EIATTR_PARAM_CBANK
	.align		4
        /*0068*/ 	.byte	0x04, 0x0a
        /*006a*/ 	.short	(.L_19 - .L_18)
	.align		4
.L_18:
        /*006c*/ 	.word	index@(.nv.constant0._Z20vectorAdditionKernelPfS_S_i)
        /*0070*/ 	.short	0x0380
        /*0072*/ 	.short	0x001c


	//----- nvinfo : EIATTR_SW_WAR
	.align		4
.L_19:
        /*0074*/ 	.byte	0x04, 0x36
        /*0076*/ 	.short	(.L_21 - .L_20)
.L_20:
        /*0078*/ 	.word	0x00000008
.L_21:


//--------------------- .nv.callgraph             --------------------------
	.section	.nv.callgraph,"",@"SHT_CUDA_CALLGRAPH"
	.align	4
	.sectionentsize	8
	.align		4
        /*0000*/ 	.word	0x00000000
	.align		4
        /*0004*/ 	.word	0xffffffff
	.align		4
        /*0008*/ 	.word	0x00000000
	.align		4
        /*000c*/ 	.word	0xfffffffe
	.align		4
        /*0010*/ 	.word	0x00000000
	.align		4
        /*0014*/ 	.word	0xfffffffd
	.align		4
        /*0018*/ 	.word	0x00000000
	.align		4
        /*001c*/ 	.word	0xfffffffc


//--------------------- .text._Z20vectorAdditionKernelPfS_S_i --------------------------
	.section	.text._Z20vectorAdditionKernelPfS_S_i,"ax",@progbits
	.align	128
        .global         _Z20vectorAdditionKernelPfS_S_i
        .type           _Z20vectorAdditionKernelPfS_S_i,@function
        .size           _Z20vectorAdditionKernelPfS_S_i,(.L_x_1 - _Z20vectorAdditionKernelPfS_S_i)
        .other          _Z20vectorAdditionKernelPfS_S_i,@"STO_CUDA_ENTRY STV_DEFAULT"
_Z20vectorAdditionKernelPfS_S_i:
.text._Z20vectorAdditionKernelPfS_S_i:
[----:B------:R-:W-:Y:S01]  /*0000*/  LDC R1, c[0x0][0x37c] ;  /* 0x0000df00ff017b82 */ /* 0x000fe20000000800 */
[----:B------:R-:W0:Y:S07]  /*0010*/  S2R R0, SR_TID.X ;  /* 0x0000000000007919 */ /* 0x000e2e0000002100 */
[----:B------:R-:W0:Y:S01]  /*0020*/  S2UR UR4, SR_CTAID.X ;  /* 0x00000000000479c3 */ /* 0x000e220000002500 */
[----:B------:R-:W1:Y:S07]  /*0030*/  LDCU UR5, c[0x0][0x398] ;  /* 0x00007300ff0577ac */ /* 0x000e6e0008000800 */
[----:B------:R-:W0:Y:S02]  /*0040*/  LDC R9, c[0x0][0x360] ;  /* 0x0000d800ff097b82 */ /* 0x000e240000000800 */
[----:B0-----:R-:W-:-:S05]  /*0050*/  IMAD R9, R9, UR4, R0 ;  /* 0x0000000409097c24 */ /* 0x001fca000f8e0200 */
[----:B-1----:R-:W-:-:S13]  /*0060*/  ISETP.GE.AND P0, PT, R9, UR5, PT ;  /* 0x0000000509007c0c */ /* 0x002fda000bf06270 */
[----:B------:R-:W-:Y:S05]  /*0070*/  @P0 EXIT ;  /* 0x000000000000094d */ /* 0x000fea0003800000 */
[----:B------:R-:W0:Y:S01]  /*0080*/  LDC.64 R2, c[0x0][0x380] ;  /* 0x0000e000ff027b82 */ /* 0x000e220000000a00 */
[----:B------:R-:W1:Y:S07]  /*0090*/  LDCU.64 UR4, c[0x0][0x358] ;  /* 0x00006b00ff0477ac */ /* 0x000e6e0008000a00 */
[----:B------:R-:W2:Y:S08]  /*00a0*/  LDC.64 R4, c[0x0][0x388] ;  /* 0x0000e200ff047b82 */ /* 0x000eb00000000a00 */
[----:B------:R-:W3:Y:S01]  /*00b0*/  LDC.64 R6, c[0x0][0x390] ;  /* 0x0000e400ff067b82 */ /* 0x000ee20000000a00 */
[----:B0-----:R-:W-:-:S06]  /*00c0*/  IMAD.WIDE R2, R9, 0x4, R2 ;  /* 0x0000000409027825 */ /* 0x001fcc00078e0202 */
[----:B-1----:R-:W4:Y:S01]  /*00d0*/  LDG.E R2, desc[UR4][R2.64] ;  /* 0x0000000402027981 */ /* 0x002f22000c1e1900 */
[----:B--2---:R-:W-:-:S06]  /*00e0*/  IMAD.WIDE R4, R9, 0x4, R4 ;  /* 0x0000000409047825 */ /* 0x004fcc00078e0204 */
[----:B------:R-:W4:Y:S01]  /*00f0*/  LDG.E R5, desc[UR4][R4.64] ;  /* 0x0000000404057981 */ /* 0x000f22000c1e1900 */
[----:B---3--:R-:W-:-:S04]  /*0100*/  IMAD.WIDE R6, R9, 0x4, R6 ;  /* 0x0000000409067825 */ /* 0x008fc800078e0206 */
[----:B----4-:R-:W-:-:S05]  /*0110*/  FADD R9, R2, R5 ;  /* 0x0000000502097221 */ /* 0x010fca0000000000 */
[----:B------:R-:W-:Y:S01]  /*0120*/  STG.E desc[UR4][R6.64], R9 ;  /* 0x0000000906007986 */ /* 0x000fe2000c101904 */
[----:B------:R-:W-:Y:S05]  /*0130*/  EXIT ;  /* 0x000000000000794d */ /* 0x000fea0003800000 */
.L_x_0:
[----:B------:R-:W-:-:S00]  /*0140*/  BRA `(.L_x_0) ;  /* 0xfffffffc00fc7947 */ /* 0x000fc0000383ffff */
[----:B------:R-:W-:-:S00]  /*0150*/  NOP ;  /* 0x0000000000007918 */ /* 0x000fc00000000000 */
        /* <DEDUP_REMOVED lines=10> */
.L_x_1:


//--------------------- .nv.shared.reserved.0     --------------------------
	.section	.nv.shared.reserved.0,"aw",@nobits
	.weak		__nv_reservedSMEM_offset_0_alias
	.size		__nv_reservedSMEM_offset_0_alias, 0, 64
	.other		__nv_reservedSMEM_offset_0_alias,@"STO_CUDA_RESERVED_SHARED STV_DEFAULT"
__nv_reservedSMEM_offset_0_alias:
	.zero		0
	.zero		64


//--------------------- .nv.constant0._Z20vectorAdditionKernelPfS_S_i --------------------------
	.section	.nv.constant0._Z20vectorAdditionKernelPfS_S_i,"a",@progbits
	.sectionflags	@""
	.align	4
.nv.constant0._Z20vectorAdditionKernelPfS_S_i:
	.zero		924


//--------------------- SYMBOLS --------------------------

	.type		.nv.reservedSmem.offset0,@object
	.size		.nv.reservedSmem.offset0,0x4
